	.headerflags	@"EF_CUDA_TEXMODE_UNIFIED EF_CUDA_64BIT_ADDRESS EF_CUDA_ACCELERATORS EF_CUDA_SM90 EF_CUDA_VIRTUAL_SM(EF_CUDA_SM90)"
	.elftype	@"ET_EXEC"


//--------------------- .nv.info                  --------------------------
	.section	.nv.info,"",@"SHT_CUDA_INFO"
	.align	4


	//----- nvinfo : EIATTR_REGCOUNT
	.align		4
        /*0000*/ 	.byte	0x04, 0x2f
        /*0002*/ 	.short	(.L_1 - .L_0)
	.align		4
.L_0:
        /*0004*/ 	.word	index@(triton_poi_fused_add_clamp_140)
        /*0008*/ 	.word	0x0000000b


	//----- nvinfo : EIATTR_MIN_STACK_SIZE
	.align		4
.L_1:
        /*000c*/ 	.byte	0x04, 0x12
        /*000e*/ 	.short	(.L_3 - .L_2)
	.align		4
.L_2:
        /*0010*/ 	.word	index@(triton_poi_fused_add_clamp_140)
        /*0014*/ 	.word	0x00000000


	//----- nvinfo : EIATTR_FRAME_SIZE
	.align		4
.L_3:
        /*0018*/ 	.byte	0x04, 0x11
        /*001a*/ 	.short	(.L_5 - .L_4)
	.align		4
.L_4:
        /*001c*/ 	.word	index@(triton_poi_fused_add_clamp_140)
        /*0020*/ 	.word	0x00000000


	//----- nvinfo : EIATTR_MIN_STACK_SIZE
	.align		4
.L_5:
        /*0024*/ 	.byte	0x04, 0x12
        /*0026*/ 	.short	(.L_7 - .L_6)
	.align		4
.L_6:
        /*0028*/ 	.word	index@(triton_poi_fused_add_clamp_140)
        /*002c*/ 	.word	0x00000000
.L_7:


//--------------------- .nv.info.triton_poi_fused_add_clamp_140 --------------------------
	.section	.nv.info.triton_poi_fused_add_clamp_140,"",@"SHT_CUDA_INFO"
	.sectionflags	@""
	.align	4


	//----- nvinfo : EIATTR_CUDA_API_VERSION
	.align		4
        /*0000*/ 	.byte	0x04, 0x37
        /*0002*/ 	.short	(.L_9 - .L_8)
.L_8:
        /*0004*/ 	.word	0x0000007c


	//----- nvinfo : EIATTR_KPARAM_INFO
	.align		4
.L_9:
        /*0008*/ 	.byte	0x04, 0x17
        /*000a*/ 	.short	(.L_11 - .L_10)
.L_10:
        /*000c*/ 	.word	0x00000000
        /*0010*/ 	.short	0x0001
        /*0012*/ 	.short	0x0008
        /*0014*/ 	.byte	0x00, 0xf0, 0x11, 0x00


	//----- nvinfo : EIATTR_KPARAM_INFO
	.align		4
.L_11:
        /*0018*/ 	.byte	0x04, 0x17
        /*001a*/ 	.short	(.L_13 - .L_12)
.L_12:
        /*001c*/ 	.word	0x00000000
        /*0020*/ 	.short	0x0000
        /*0022*/ 	.short	0x0000
        /*0024*/ 	.byte	0x00, 0xf4, 0x21, 0x00


	//----- nvinfo : EIATTR_SPARSE_MMA_MASK
	.align		4
.L_13:
        /*0028*/ 	.byte	0x03, 0x50
        /*002a*/ 	.short	0x0000


	//----- nvinfo : EIATTR_MAXREG_COUNT
	.align		4
        /*002c*/ 	.byte	0x03, 0x1b
        /*002e*/ 	.short	0x00ff


	//----- nvinfo : EIATTR_EXIT_INSTR_OFFSETS
	.align		4
        /*0030*/ 	.byte	0x04, 0x1c
        /*0032*/ 	.short	(.L_15 - .L_14)


	//   ....[0]....
.L_14:
        /*0034*/ 	.word	0x000001b0


	//   ....[1]....
        /*0038*/ 	.word	0x00000200


	//----- nvinfo : EIATTR_REQNTID
	.align		4
.L_15:
        /*003c*/ 	.byte	0x04, 0x10
        /*003e*/ 	.short	(.L_17 - .L_16)
.L_16:
        /*0040*/ 	.word	0x00000020
        /*0044*/ 	.word	0x00000001
        /*0048*/ 	.word	0x00000001


	//----- nvinfo : EIATTR_CBANK_PARAM_SIZE
	.align		4
.L_17:
        /*004c*/ 	.byte	0x03, 0x19
        /*004e*/ 	.short	0x000c


	//----- nvinfo : EIATTR_PARAM_CBANK
	.align		4
        /*0050*/ 	.byte	0x04, 0x0a
        /*0052*/ 	.short	(.L_19 - .L_18)
	.align		4
.L_18:
        /*0054*/ 	.word	index@(.nv.constant0.triton_poi_fused_add_clamp_140)
        /*0058*/ 	.short	0x0210
        /*005a*/ 	.short	0x000c


	//----- nvinfo : EIATTR_SW_WAR
	.align		4
.L_19:
        /*005c*/ 	.byte	0x04, 0x36
        /*005e*/ 	.short	(.L_21 - .L_20)
.L_20:
        /*0060*/ 	.word	0x00000008
.L_21:


//--------------------- .nv.callgraph             --------------------------
	.section	.nv.callgraph,"",@"SHT_CUDA_CALLGRAPH"
	.align	4
	.sectionentsize	8
	.align		4
        /*0000*/ 	.word	0x00000000
	.align		4
        /*0004*/ 	.word	0xffffffff
	.align		4
        /*0008*/ 	.word	0x00000000
	.align		4
        /*000c*/ 	.word	0xfffffffe
	.align		4
        /*0010*/ 	.word	0x00000000
	.align		4
        /*0014*/ 	.word	0xfffffffd
	.align		4
        /*0018*/ 	.word	0x00000000
	.align		4
        /*001c*/ 	.word	0xfffffffc


//--------------------- .text.triton_poi_fused_add_clamp_140 --------------------------
	.section	.text.triton_poi_fused_add_clamp_140,"ax",@progbits
	.align	128
        .global         triton_poi_fused_add_clamp_140
        .type           triton_poi_fused_add_clamp_140,@function
        .size           triton_poi_fused_add_clamp_140,(.L_x_1 - triton_poi_fused_add_clamp_140)
        .other          triton_poi_fused_add_clamp_140,@"STO_CUDA_ENTRY STV_DEFAULT"
triton_poi_fused_add_clamp_140:
.text.triton_poi_fused_add_clamp_140:
[----:B------:R-:W0:Y:S02]  /*0000*/  LDC R1, c[0x0][0x28] ;  /* 0x00000a00ff017b82 */ /* 0x000e240000000800 */
[----:B------:R-:W1:Y:S01]  /*0010*/  S2R R0, SR_TID.X ;  /* 0x0000000000007919 */ /* 0x000e620000002100 */
[----:B------:R-:W-:Y:S01]  /*0020*/  IMAD.MOV.U32 R3, RZ, RZ, 0x3d800000 ;  /* 0x3d800000ff037424 */ /* 0x000fe200078e00ff */
[----:B------:R-:W2:Y:S01]  /*0030*/  S2R R5, SR_CTAID.X ;  /* 0x0000000000057919 */ /* 0x000ea20000002500 */
[----:B-1----:R-:W-:-:S05]  /*0040*/  IMAD.SHL.U32 R0, R0, 0x2, RZ ;  /* 0x0000000200007824 */ /* 0x002fca00078e00ff */
[----:B------:R-:W-:-:S05]  /*0050*/  LOP3.LUT R0, R0, 0x3e, RZ, 0xc0, !PT ;  /* 0x0000003e00007812 */ /* 0x000fca00078ec0ff */
[----:B--2---:R-:W-:-:S05]  /*0060*/  IMAD R5, R5, 0x40, R0 ;  /* 0x0000004005057824 */ /* 0x004fca00078e0200 */
[----:B------:R-:W-:Y:S02]  /*0070*/  IADD3 R0, R5, 0x1, RZ ;  /* 0x0000000105007810 */ /* 0x000fe40007ffe0ff */
[----:B------:R-:W-:Y:S02]  /*0080*/  I2FP.F32.S32 R2, R5 ;  /* 0x0000000500027245 */ /* 0x000fe40000201400 */
[----:B------:R-:W-:Y:S02]  /*0090*/  I2FP.F32.S32 R0, R0 ;  /* 0x0000000000007245 */ /* 0x000fe40000201400 */
[----:B------:R-:W-:Y:S01]  /*00a0*/  ISETP.GE.AND P0, PT, R5, 0x40, PT ;  /* 0x000000400500780c */ /* 0x000fe20003f06270 */
[----:B------:R-:W-:Y:S02]  /*00b0*/  FADD R2, R2, 0.5 ;  /* 0x3f00000002027421 */ /* 0x000fe40000000000 */
[----:B------:R-:W-:Y:S02]  /*00c0*/  FADD R0, R0, 0.5 ;  /* 0x3f00000000007421 */ /* 0x000fe40000000000 */
[----:B------:R-:W-:-:S02]  /*00d0*/  FFMA R2, R2, R3, -0.5 ;  /* 0xbf00000002027423 */ /* 0x000fc40000000003 */
[----:B------:R-:W-:-:S03]  /*00e0*/  FFMA R0, R0, R3, -0.5 ;  /* 0xbf00000000007423 */ /* 0x000fc60000000003 */
[----:B------:R-:W-:Y:S02]  /*00f0*/  FMNMX R4, RZ, R2, !PT ;  /* 0x00000002ff047209 */ /* 0x000fe40007800000 */
[----:B------:R-:W-:Y:S01]  /*0100*/  FMNMX R0, RZ, R0, !PT ;  /* 0x00000000ff007209 */ /* 0x000fe20007800000 */
[----:B------:R-:W1:Y:S03]  /*0110*/  LDC.64 R2, c[0x0][0x210] ;  /* 0x00008400ff027b82 */ /* 0x000e660000000a00 */
[----:B------:R-:W2:Y:S08]  /*0120*/  F2I.TRUNC.NTZ R4, R4 ;  /* 0x0000000400047305 */ /* 0x000eb0000020f100 */
[----:B------:R-:W3:Y:S01]  /*0130*/  F2I.TRUNC.NTZ R0, R0 ;  /* 0x0000000000007305 */ /* 0x000ee2000020f100 */
[----:B--2---:R-:W-:-:S05]  /*0140*/  VIMNMX R6, R4, 0x2, PT ;  /* 0x0000000204067848 */ /* 0x004fca0003fe0100 */
[----:B------:R-:W-:Y:S02]  /*0150*/  VIADD R6, R6, 0x1 ;  /* 0x0000000106067836 */ /* 0x000fe40000000000 */
[----:B-1----:R-:W-:Y:S01]  /*0160*/  IMAD.WIDE R2, R5, 0x8, R2 ;  /* 0x0000000805027825 */ /* 0x002fe200078e0202 */
[----:B---3--:R-:W-:Y:S02]  /*0170*/  VIMNMX R7, R0, 0x2, PT ;  /* 0x0000000200077848 */ /* 0x008fe40003fe0100 */
[----:B------:R-:W-:Y:S02]  /*0180*/  SHF.R.S32.HI R5, RZ, 0x1f, R6 ;  /* 0x0000001fff057819 */ /* 0x000fe40000011406 */
[----:B------:R-:W-:-:S04]  /*0190*/  IADD3 R8, R7, 0x1, RZ ;  /* 0x0000000107087810 */ /* 0x000fc80007ffe0ff */
[----:B------:R-:W-:Y:S01]  /*01a0*/  SHF.R.S32.HI R7, RZ, 0x1f, R8 ;  /* 0x0000001fff077819 */ /* 0x000fe20000011408 */
[----:B------:R-:W-:Y:S06]  /*01b0*/  @P0 EXIT ;  /* 0x000000000000094d */ /* 0x000fec0003800000 */
[----:B------:R-:W-:Y:S01]  /*01c0*/  IMAD.MOV.U32 R4, RZ, RZ, R6 ;  /* 0x000000ffff047224 */ /* 0x000fe200078e0006 */
[----:B------:R-:W-:Y:S01]  /*01d0*/  MOV R6, R8 ;  /* 0x0000000800067202 */ /* 0x000fe20000000f00 */
[----:B------:R-:W-:-:S04]  /*01e0*/  ULDC.64 UR4, c[0x0][0x208] ;  /* 0x0000820000047ab9 */ /* 0x000fc80000000a00 */
[----:B------:R-:W-:Y:S01]  /*01f0*/  STG.E.128 desc[UR4][R2.64], R4 ;  /* 0x0000000402007986 */ /* 0x000fe2000c101d04 */
[----:B------:R-:W-:Y:S05]  /*0200*/  EXIT ;  /* 0x000000000000794d */ /* 0x000fea0003800000 */
.L_x_0:
[----:B------:R-:W-:-:S00]  /*0210*/  BRA `(.L_x_0) ;  /* 0xfffffffc00fc7947 */ /* 0x000fc0000383ffff */
[----:B------:R-:W-:-:S00]  /*0220*/  NOP ;  /* 0x0000000000007918 */ /* 0x000fc00000000000 */
        /* <DEDUP_REMOVED lines=13> */
.L_x_1:


//--------------------- .nv.constant0.triton_poi_fused_add_clamp_140 --------------------------
	.section	.nv.constant0.triton_poi_fused_add_clamp_140,"a",@progbits
	.sectionflags	@""
	.align	4
.nv.constant0.triton_poi_fused_add_clamp_140:
	.zero		540
